//
// Generated by NVIDIA NVVM Compiler
//
// Compiler Build ID: CL-36424714
// Cuda compilation tools, release 13.0, V13.0.88
// Based on NVVM 20.0.0
//

.version 9.0
.target sm_100
.address_size 64

	// .globl	_Z5hellov
.extern .func  (.param .b32 func_retval0) vprintf
(
	.param .b64 vprintf_param_0,
	.param .b64 vprintf_param_1
)
;
.global .align 1 .b8 $str[31] = {72, 101, 108, 108, 111, 44, 32, 116, 104, 105, 115, 32, 105, 115, 32, 116, 104, 114, 101, 97, 100, 91, 37, 100, 46, 37, 100, 93, 46, 10};

.visible .entry _Z5hellov()
{
	.local .align 8 .b8 	__local_depot0[8];
	.reg .b64 	%SP;
	.reg .b64 	%SPL;
	.reg .b32 	%r<5>;
	.reg .b64 	%rd<5>;

	mov.u64 	%SPL, __local_depot0;
	cvta.local.u64 	%SP, %SPL;
	add.u64 	%rd1, %SP, 0;
	add.u64 	%rd2, %SPL, 0;
	mov.u32 	%r1, %ctaid.x;
	mov.u32 	%r2, %tid.x;
	st.local.v2.u32 	[%rd2], {%r1, %r2};
	mov.u64 	%rd3, $str;
	cvta.global.u64 	%rd4, %rd3;
	{ // callseq 0, 0
	.param .b64 param0;
	st.param.b64 	[param0], %rd4;
	.param .b64 param1;
	st.param.b64 	[param1], %rd1;
	.param .b32 retval0;
	call.uni (retval0), 
	vprintf, 
	(
	param0, 
	param1
	);
	ld.param.b32 	%r3, [retval0];
	} // callseq 0
	ret;

}


// ===== COMPILED SASS (sm_100) =====

	.target	sm_100

	.elftype	@"ET_EXEC"


//--------------------- .note.nv.tkinfo           --------------------------
	.section	.note.nv.tkinfo,"",@"SHT_NOTE"
	.sectionflags	@"SHF_NOTE_NV_TKINFO"
	.tkinfo
        /*0018*/ 	.word	0x00000002
        /*0030*/ 	.string	""
        /*0030*/ 	.string	"ptxas"
        /*0030*/ 	.string	"Cuda compilation tools, release 13.0, V13.0.88"
        /*0030*/ 	.string	"Build cuda_13.0.r13.0/compiler.36424714_0"
        /*0030*/ 	.string	"-arch sm_100 -m 64 "



//--------------------- .note.nv.cuinfo           --------------------------
	.section	.note.nv.cuinfo,"",@"SHT_NOTE"
	.sectionflags	@"SHF_NOTE_NV_CUINFO"
        /*0018*/ 	.short	0x0002
        /*001a*/ 	.short	0x0064
        /*001c*/ 	.short	0x0082
	.zero		2


//--------------------- .nv.info                  --------------------------
	.section	.nv.info,"",@"SHT_CUDA_INFO"
	.align	4


	//----- nvinfo : EIATTR_REGCOUNT
	.align		4
        /*0000*/ 	.byte	0x04, 0x2f
        /*0002*/ 	.short	(.L_2 - .L_1)
	.align		4
.L_1:
        /*0004*/ 	.word	index@(_Z5hellov)
        /*0008*/ 	.word	0x00000018


	//----- nvinfo : EIATTR_FRAME_SIZE
	.align		4
.L_2:
        /*000c*/ 	.byte	0x04, 0x11
        /*000e*/ 	.short	(.L_4 - .L_3)
	.align		4
.L_3:
        /*0010*/ 	.word	index@(_Z5hellov)
        /*0014*/ 	.word	0x00000008


	//----- nvinfo : EIATTR_MIN_STACK_SIZE
	.align		4
.L_4:
        /*0018*/ 	.byte	0x04, 0x12
        /*001a*/ 	.short	(.L_6 - .L_5)
	.align		4
.L_5:
        /*001c*/ 	.word	index@(_Z5hellov)
        /*0020*/ 	.word	0x00000008
.L_6:


//--------------------- .nv.compat                --------------------------
	.section	.nv.compat,"",@"SHT_CUDA_COMPAT_INFO"
	.align	4
        /*0000*/ 	.byte	0x02, 0x09, 0x00, 0x00, 0x02, 0x02, 0x01, 0x00, 0x02, 0x05, 0x05, 0x00, 0x03, 0x07, 0x01, 0x01
        /*0010*/ 	.byte	0x02, 0x03, 0x00, 0x00, 0x02, 0x06, 0x01, 0x00, 0x04, 0x0b, 0x08, 0x00, 0x09, 0x00, 0x00, 0x00
        /*0020*/ 	.byte	0x00, 0x00, 0x00, 0x00


//--------------------- .nv.info._Z5hellov        --------------------------
	.section	.nv.info._Z5hellov,"",@"SHT_CUDA_INFO"
	.sectionflags	@""
	.align	4


	//----- nvinfo : EIATTR_CUDA_API_VERSION
	.align		4
        /*0000*/ 	.byte	0x04, 0x37
        /*0002*/ 	.short	(.L_8 - .L_7)
.L_7:
        /*0004*/ 	.word	0x00000082


	//----- nvinfo : EIATTR_SPARSE_MMA_MASK
	.align		4
.L_8:
        /*0008*/ 	.byte	0x03, 0x50
        /*000a*/ 	.short	0x0000


	//----- nvinfo : EIATTR_MAXREG_COUNT
	.align		4
        /*000c*/ 	.byte	0x03, 0x1b
        /*000e*/ 	.short	0x00ff


	//----- nvinfo : EIATTR_EXTERNS
	.align		4
        /*0010*/ 	.byte	0x04, 0x0f
        /*0012*/ 	.short	(.L_10 - .L_9)


	//   ....[0]....
	.align		4
.L_9:
        /*0014*/ 	.word	index@(vprintf)


	//----- nvinfo : EIATTR_MERCURY_ISA_VERSION
	.align		4
.L_10:
        /*0018*/ 	.byte	0x03, 0x5f
        /*001a*/ 	.short	0x0101


	//----- nvinfo : EIATTR_VRC_CTA_INIT_COUNT
	.align		4
        /*001c*/ 	.byte	0x02, 0x4a
	.zero		1
	.zero		1


	//----- nvinfo : EIATTR_SYSCALL_OFFSETS
	.align		4
        /*0020*/ 	.byte	0x04, 0x46
        /*0022*/ 	.short	(.L_12 - .L_11)


	//   ....[0]....
.L_11:
        /*0024*/ 	.word	0x000000f0


	//----- nvinfo : EIATTR_EXIT_INSTR_OFFSETS
	.align		4
.L_12:
        /*0028*/ 	.byte	0x04, 0x1c
        /*002a*/ 	.short	(.L_14 - .L_13)


	//   ....[0]....
.L_13:
        /*002c*/ 	.word	0x00000100


	//----- nvinfo : EIATTR_SW_WAR
	.align		4
.L_14:
        /*0030*/ 	.byte	0x04, 0x36
        /*0032*/ 	.short	(.L_16 - .L_15)
.L_15:
        /*0034*/ 	.word	0x00000008
.L_16:


//--------------------- .nv.callgraph             --------------------------
	.section	.nv.callgraph,"",@"SHT_CUDA_CALLGRAPH"
	.align	4
	.sectionentsize	8
	.align		4
        /*0000*/ 	.word	0x00000000
	.align		4
        /*0004*/ 	.word	0xffffffff
	.align		4
        /*0008*/ 	.word	index@(_Z5hellov)
	.align		4
        /*000c*/ 	.word	index@(vprintf)
	.align		4
        /*0010*/ 	.word	0x00000000
	.align		4
        /*0014*/ 	.word	0xfffffffe
	.align		4
        /*0018*/ 	.word	0x00000000
	.align		4
        /*001c*/ 	.word	0xfffffffd
	.align		4
        /*0020*/ 	.word	0x00000000
	.align		4
        /*0024*/ 	.word	0xfffffffc


//--------------------- .nv.constant4             --------------------------
	.section	.nv.constant4,"a",@progbits
	.align	8
	.align		8
.nv.constant4:
        /*0000*/ 	.dword	vprintf
	.align		8
        /*0008*/ 	.dword	$str


//--------------------- .text._Z5hellov           --------------------------
	.section	.text._Z5hellov,"ax",@progbits
	.align	128
        .global         _Z5hellov
        .type           _Z5hellov,@function
        .size           _Z5hellov,(.L_x_2 - _Z5hellov)
        .other          _Z5hellov,@"STO_CUDA_ENTRY STV_DEFAULT"
_Z5hellov:
.text._Z5hellov:
[----:B------:R-:W0:Y:S01]  /*0000*/  LDC R1, c[0x0][0x37c] ;  /* 0x0000df00ff017b82 */ /* 0x000e220000000800 */
[----:B------:R-:W1:Y:S01]  /*0010*/  S2R R8, SR_CTAID.X ;  /* 0x0000000000087919 */ /* 0x000e620000002500 */
[----:B0-----:R-:W-:Y:S01]  /*0020*/  VIADD R1, R1, 0xfffffff8 ;  /* 0xfffffff801017836 */ /* 0x001fe20000000000 */
[----:B------:R-:W-:Y:S01]  /*0030*/  MOV R0, 0x0 ;  /* 0x0000000000007802 */ /* 0x000fe20000000f00 */
[----:B------:R-:W0:Y:S01]  /*0040*/  LDCU UR4, c[0x0][0x2f8] ;  /* 0x00005f00ff0477ac */ /* 0x000e220008000800 */
[----:B------:R-:W1:Y:S03]  /*0050*/  S2R R9, SR_TID.X ;  /* 0x0000000000097919 */ /* 0x000e660000002100 */
[----:B------:R2:W3:Y:S01]  /*0060*/  LDC.64 R2, c[0x4][R0] ;  /* 0x0100000000027b82 */ /* 0x0004e20000000a00 */
[----:B------:R-:W4:Y:S01]  /*0070*/  LDCU.64 UR6, c[0x4][0x8] ;  /* 0x01000100ff0677ac */ /* 0x000f220008000a00 */
[----:B------:R-:W5:Y:S01]  /*0080*/  LDCU UR5, c[0x0][0x2fc] ;  /* 0x00005f80ff0577ac */ /* 0x000f620008000800 */
[----:B0-----:R-:W-:Y:S01]  /*0090*/  IADD3 R6, P0, PT, R1, UR4, RZ ;  /* 0x0000000401067c10 */ /* 0x001fe2000ff1e0ff */
[----:B----4-:R-:W-:Y:S01]  /*00a0*/  IMAD.U32 R4, RZ, RZ, UR6 ;  /* 0x00000006ff047e24 */ /* 0x010fe2000f8e00ff */
[----:B------:R-:W-:-:S03]  /*00b0*/  MOV R5, UR7 ;  /* 0x0000000700057c02 */ /* 0x000fc60008000f00 */
[----:B-----5:R-:W-:Y:S01]  /*00c0*/  IMAD.X R7, RZ, RZ, UR5, P0 ;  /* 0x00000005ff077e24 */ /* 0x020fe200080e06ff */
[----:B-1----:R2:W-:Y:S07]  /*00d0*/  STL.64 [R1], R8 ;  /* 0x0000000801007387 */ /* 0x0025ee0000100a00 */
[----:B------:R-:W-:-:S07]  /*00e0*/  LEPC R20, `(.L_x_0) ;  /* 0x000000001014794e */ /* 0x000fce0000000000 */
[----:B--23--:R-:W-:Y:S05]  /*00f0*/  CALL.ABS.NOINC R2 ;  /* 0x0000000002007343 */ /* 0x00cfea0003c00000 */
.L_x_0:
[----:B------:R-:W-:Y:S05]  /*0100*/  EXIT ;  /* 0x000000000000794d */ /* 0x000fea0003800000 */
.L_x_1:
[----:B------:R-:W-:-:S00]  /*0110*/  BRA `(.L_x_1) ;  /* 0xfffffffc00fc7947 */ /* 0x000fc0000383ffff */
[----:B------:R-:W-:-:S00]  /*0120*/  NOP ;  /* 0x0000000000007918 */ /* 0x000fc00000000000 */
        /* <DEDUP_REMOVED lines=13> */
.L_x_2:


//--------------------- .nv.global.init           --------------------------
	.section	.nv.global.init,"aw",@progbits
.nv.global.init:
	.type		$str,@object
	.size		$str,(.L_0 - $str)
$str:
        /*0000*/ 	.byte	0x48, 0x65, 0x6c, 0x6c, 0x6f, 0x2c, 0x20, 0x74, 0x68, 0x69, 0x73, 0x20, 0x69, 0x73, 0x20, 0x74
        /*0010*/ 	.byte	0x68, 0x72, 0x65, 0x61, 0x64, 0x5b, 0x25, 0x64, 0x2e, 0x25, 0x64, 0x5d, 0x2e, 0x0a, 0x00
.L_0:


//--------------------- .nv.shared.reserved.0     --------------------------
	.section	.nv.shared.reserved.0,"aw",@nobits
	.weak		__nv_reservedSMEM_offset_0_alias
	.size		__nv_reservedSMEM_offset_0_alias, 0, 64
	.other		__nv_reservedSMEM_offset_0_alias,@"STO_CUDA_RESERVED_SHARED STV_DEFAULT"
__nv_reservedSMEM_offset_0_alias:
	.zero		0
	.zero		64


//--------------------- .nv.constant0._Z5hellov   --------------------------
	.section	.nv.constant0._Z5hellov,"a",@progbits
	.sectionflags	@""
	.align	4
.nv.constant0._Z5hellov:
	.zero		896


//--------------------- SYMBOLS --------------------------

	.type		.nv.reservedSmem.offset0,@object
	.size		.nv.reservedSmem.offset0,0x4
	.type		vprintf,@function
